//
// Generated by NVIDIA NVVM Compiler
//
// Compiler Build ID: CL-36424714
// Cuda compilation tools, release 13.0, V13.0.88
// Based on NVVM 20.0.0
//

.version 9.0
.target sm_100
.address_size 64

	// .globl	_Z8AddArrayPfS_

.visible .entry _Z8AddArrayPfS_(
	.param .u64 .ptr .align 1 _Z8AddArrayPfS__param_0,
	.param .u64 .ptr .align 1 _Z8AddArrayPfS__param_1
)
{
	.reg .pred 	%p<5>;
	.reg .b32 	%r<9>;
	.reg .b32 	%f<6>;
	.reg .b64 	%rd<9>;

	ld.param.u64 	%rd4, [_Z8AddArrayPfS__param_0];
	ld.param.u64 	%rd3, [_Z8AddArrayPfS__param_1];
	cvta.to.global.u64 	%rd1, %rd4;
	mov.u32 	%r1, %tid.x;
	mov.u32 	%r8, %ntid.x;
	mov.u32 	%r6, %ctaid.x;
	mad.lo.s32 	%r3, %r8, %r6, %r1;
	setp.lt.u32 	%p1, %r8, 2;
	mul.wide.u32 	%rd5, %r3, 4;
	add.s64 	%rd2, %rd1, %rd5;
	@%p1 bra 	$L__BB0_4;
$L__BB0_1:
	shr.u32 	%r5, %r8, 1;
	setp.ge.u32 	%p2, %r1, %r5;
	@%p2 bra 	$L__BB0_3;
	add.s32 	%r7, %r5, %r3;
	mul.wide.u32 	%rd6, %r7, 4;
	add.s64 	%rd7, %rd1, %rd6;
	ld.global.f32 	%f1, [%rd7];
	ld.global.f32 	%f2, [%rd2];
	add.f32 	%f3, %f1, %f2;
	st.global.f32 	[%rd2], %f3;
$L__BB0_3:
	bar.sync 	0;
	setp.gt.u32 	%p3, %r8, 3;
	mov.u32 	%r8, %r5;
	@%p3 bra 	$L__BB0_1;
$L__BB0_4:
	setp.ne.s32 	%p4, %r1, 0;
	@%p4 bra 	$L__BB0_6;
	ld.global.f32 	%f4, [%rd2];
	cvta.to.global.u64 	%rd8, %rd3;
	atom.global.add.f32 	%f5, [%rd8], %f4;
$L__BB0_6:
	ret;

}


// ===== COMPILED SASS (sm_100) =====

	.target	sm_100

	.elftype	@"ET_EXEC"


//--------------------- .note.nv.tkinfo           --------------------------
	.section	.note.nv.tkinfo,"",@"SHT_NOTE"
	.sectionflags	@"SHF_NOTE_NV_TKINFO"
	.tkinfo
        /*0018*/ 	.word	0x00000002
        /*0030*/ 	.string	""
        /*0030*/ 	.string	"ptxas"
        /*0030*/ 	.string	"Cuda compilation tools, release 13.0, V13.0.88"
        /*0030*/ 	.string	"Build cuda_13.0.r13.0/compiler.36424714_0"
        /*0030*/ 	.string	"-arch sm_100 -m 64 "



//--------------------- .note.nv.cuinfo           --------------------------
	.section	.note.nv.cuinfo,"",@"SHT_NOTE"
	.sectionflags	@"SHF_NOTE_NV_CUINFO"
        /*0018*/ 	.short	0x0002
        /*001a*/ 	.short	0x0064
        /*001c*/ 	.short	0x0082
	.zero		2


//--------------------- .nv.info                  --------------------------
	.section	.nv.info,"",@"SHT_CUDA_INFO"
	.align	4


	//----- nvinfo : EIATTR_REGCOUNT
	.align		4
        /*0000*/ 	.byte	0x04, 0x2f
        /*0002*/ 	.short	(.L_1 - .L_0)
	.align		4
.L_0:
        /*0004*/ 	.word	index@(_Z8AddArrayPfS_)
        /*0008*/ 	.word	0x0000000e


	//----- nvinfo : EIATTR_FRAME_SIZE
	.align		4
.L_1:
        /*000c*/ 	.byte	0x04, 0x11
        /*000e*/ 	.short	(.L_3 - .L_2)
	.align		4
.L_2:
        /*0010*/ 	.word	index@(_Z8AddArrayPfS_)
        /*0014*/ 	.word	0x00000000


	//----- nvinfo : EIATTR_MIN_STACK_SIZE
	.align		4
.L_3:
        /*0018*/ 	.byte	0x04, 0x12
        /*001a*/ 	.short	(.L_5 - .L_4)
	.align		4
.L_4:
        /*001c*/ 	.word	index@(_Z8AddArrayPfS_)
        /*0020*/ 	.word	0x00000000
.L_5:


//--------------------- .nv.compat                --------------------------
	.section	.nv.compat,"",@"SHT_CUDA_COMPAT_INFO"
	.align	4
        /*0000*/ 	.byte	0x02, 0x09, 0x00, 0x00, 0x02, 0x02, 0x01, 0x00, 0x02, 0x05, 0x05, 0x00, 0x03, 0x07, 0x01, 0x01
        /*0010*/ 	.byte	0x02, 0x03, 0x00, 0x00, 0x02, 0x06, 0x01, 0x00, 0x04, 0x0b, 0x08, 0x00, 0x09, 0x00, 0x00, 0x00
        /*0020*/ 	.byte	0x00, 0x00, 0x00, 0x00


//--------------------- .nv.info._Z8AddArrayPfS_  --------------------------
	.section	.nv.info._Z8AddArrayPfS_,"",@"SHT_CUDA_INFO"
	.sectionflags	@""
	.align	4


	//----- nvinfo : EIATTR_CUDA_API_VERSION
	.align		4
        /*0000*/ 	.byte	0x04, 0x37
        /*0002*/ 	.short	(.L_7 - .L_6)
.L_6:
        /*0004*/ 	.word	0x00000082


	//----- nvinfo : EIATTR_KPARAM_INFO
	.align		4
.L_7:
        /*0008*/ 	.byte	0x04, 0x17
        /*000a*/ 	.short	(.L_9 - .L_8)
.L_8:
        /*000c*/ 	.word	0x00000000
        /*0010*/ 	.short	0x0001
        /*0012*/ 	.short	0x0008
        /*0014*/ 	.byte	0x00, 0xf5, 0x21, 0x00


	//----- nvinfo : EIATTR_KPARAM_INFO
	.align		4
.L_9:
        /*0018*/ 	.byte	0x04, 0x17
        /*001a*/ 	.short	(.L_11 - .L_10)
.L_10:
        /*001c*/ 	.word	0x00000000
        /*0020*/ 	.short	0x0000
        /*0022*/ 	.short	0x0000
        /*0024*/ 	.byte	0x00, 0xf5, 0x21, 0x00


	//----- nvinfo : EIATTR_SPARSE_MMA_MASK
	.align		4
.L_11:
        /*0028*/ 	.byte	0x03, 0x50
        /*002a*/ 	.short	0x0000


	//----- nvinfo : EIATTR_MAXREG_COUNT
	.align		4
        /*002c*/ 	.byte	0x03, 0x1b
        /*002e*/ 	.short	0x00ff


	//----- nvinfo : EIATTR_NUM_BARRIERS
	.align		4
        /*0030*/ 	.byte	0x02, 0x4c
        /*0032*/ 	.byte	0x01
	.zero		1


	//----- nvinfo : EIATTR_MERCURY_ISA_VERSION
	.align		4
        /*0034*/ 	.byte	0x03, 0x5f
        /*0036*/ 	.short	0x0101


	//----- nvinfo : EIATTR_VRC_CTA_INIT_COUNT
	.align		4
        /*0038*/ 	.byte	0x02, 0x4a
	.zero		1
	.zero		1


	//----- nvinfo : EIATTR_EXIT_INSTR_OFFSETS
	.align		4
        /*003c*/ 	.byte	0x04, 0x1c
        /*003e*/ 	.short	(.L_13 - .L_12)


	//   ....[0]....
.L_12:
        /*0040*/ 	.word	0x000001b0


	//   ....[1]....
        /*0044*/ 	.word	0x000001f0


	//----- nvinfo : EIATTR_CRS_STACK_SIZE
	.align		4
.L_13:
        /*0048*/ 	.byte	0x04, 0x1e
        /*004a*/ 	.short	(.L_15 - .L_14)
.L_14:
        /*004c*/ 	.word	0x00000000


	//----- nvinfo : EIATTR_CBANK_PARAM_SIZE
	.align		4
.L_15:
        /*0050*/ 	.byte	0x03, 0x19
        /*0052*/ 	.short	0x0010


	//----- nvinfo : EIATTR_PARAM_CBANK
	.align		4
        /*0054*/ 	.byte	0x04, 0x0a
        /*0056*/ 	.short	(.L_17 - .L_16)
	.align		4
.L_16:
        /*0058*/ 	.word	index@(.nv.constant0._Z8AddArrayPfS_)
        /*005c*/ 	.short	0x0380
        /*005e*/ 	.short	0x0010


	//----- nvinfo : EIATTR_SW_WAR
	.align		4
.L_17:
        /*0060*/ 	.byte	0x04, 0x36
        /*0062*/ 	.short	(.L_19 - .L_18)
.L_18:
        /*0064*/ 	.word	0x00000008
.L_19:


//--------------------- .nv.callgraph             --------------------------
	.section	.nv.callgraph,"",@"SHT_CUDA_CALLGRAPH"
	.align	4
	.sectionentsize	8
	.align		4
        /*0000*/ 	.word	0x00000000
	.align		4
        /*0004*/ 	.word	0xffffffff
	.align		4
        /*0008*/ 	.word	0x00000000
	.align		4
        /*000c*/ 	.word	0xfffffffe
	.align		4
        /*0010*/ 	.word	0x00000000
	.align		4
        /*0014*/ 	.word	0xfffffffd
	.align		4
        /*0018*/ 	.word	0x00000000
	.align		4
        /*001c*/ 	.word	0xfffffffc


//--------------------- .text._Z8AddArrayPfS_     --------------------------
	.section	.text._Z8AddArrayPfS_,"ax",@progbits
	.align	128
        .global         _Z8AddArrayPfS_
        .type           _Z8AddArrayPfS_,@function
        .size           _Z8AddArrayPfS_,(.L_x_5 - _Z8AddArrayPfS_)
        .other          _Z8AddArrayPfS_,@"STO_CUDA_ENTRY STV_DEFAULT"
_Z8AddArrayPfS_:
.text._Z8AddArrayPfS_:
[----:B------:R-:W-:Y:S01]  /*0000*/  LDC R1, c[0x0][0x37c] ;  /* 0x0000df00ff017b82 */ /* 0x000fe20000000800 */
[----:B------:R-:W0:Y:S01]  /*0010*/  S2R R0, SR_TID.X ;  /* 0x0000000000007919 */ /* 0x000e220000002100 */
[----:B------:R-:W1:Y:S06]  /*0020*/  LDCU UR4, c[0x0][0x360] ;  /* 0x00006c00ff0477ac */ /* 0x000e6c0008000800 */
[----:B------:R-:W2:Y:S01]  /*0030*/  LDC.64 R2, c[0x0][0x380] ;  /* 0x0000e000ff027b82 */ /* 0x000ea20000000a00 */
[----:B------:R-:W0:Y:S01]  /*0040*/  S2R R9, SR_CTAID.X ;  /* 0x0000000000097919 */ /* 0x000e220000002500 */
[----:B------:R-:W3:Y:S01]  /*0050*/  LDCU.64 UR6, c[0x0][0x358] ;  /* 0x00006b00ff0677ac */ /* 0x000ee20008000a00 */
[----:B-1----:R-:W-:-:S02]  /*0060*/  UISETP.GE.U32.AND UP0, UPT, UR4, 0x2, UPT ;  /* 0x000000020400788c */ /* 0x002fc4000bf06070 */
[----:B0-----:R-:W-:-:S04]  /*0070*/  IMAD R9, R9, UR4, R0 ;  /* 0x0000000409097c24 */ /* 0x001fc8000f8e0200 */
[----:B--2---:R-:W-:-:S03]  /*0080*/  IMAD.WIDE.U32 R2, R9, 0x4, R2 ;  /* 0x0000000409027825 */ /* 0x004fc600078e0002 */
[----:B---3--:R-:W-:Y:S05]  /*0090*/  BRA.U !UP0, `(.L_x_0) ;  /* 0x0000000108407547 */ /* 0x008fea000b800000 */
[----:B------:R-:W0:Y:S02]  /*00a0*/  LDC.64 R6, c[0x0][0x380] ;  /* 0x0000e000ff067b82 */ /* 0x000e240000000a00 */
.L_x_3:
[----:B------:R-:W-:Y:S01]  /*00b0*/  USHF.R.U32.HI UR5, URZ, 0x1, UR4 ;  /* 0x00000001ff057899 */ /* 0x000fe20008011604 */
[----:B------:R-:W-:Y:S05]  /*00c0*/  BSSY.RECONVERGENT B0, `(.L_x_1) ;  /* 0x0000009000007945 */ /* 0x000fea0003800200 */
[----:B------:R-:W-:-:S13]  /*00d0*/  ISETP.GE.U32.AND P0, PT, R0, UR5, PT ;  /* 0x0000000500007c0c */ /* 0x000fda000bf06070 */
[----:B-1----:R-:W-:Y:S05]  /*00e0*/  @P0 BRA `(.L_x_2) ;  /* 0x0000000000180947 */ /* 0x002fea0003800000 */
[----:B------:R-:W-:Y:S01]  /*00f0*/  IADD3 R5, PT, PT, R9, UR5, RZ ;  /* 0x0000000509057c10 */ /* 0x000fe2000fffe0ff */
[----:B------:R-:W2:Y:S04]  /*0100*/  LDG.E R11, desc[UR6][R2.64] ;  /* 0x00000006020b7981 */ /* 0x000ea8000c1e1900 */
[----:B0-----:R-:W-:-:S06]  /*0110*/  IMAD.WIDE.U32 R4, R5, 0x4, R6 ;  /* 0x0000000405047825 */ /* 0x001fcc00078e0006 */
[----:B------:R-:W2:Y:S02]  /*0120*/  LDG.E R4, desc[UR6][R4.64] ;  /* 0x0000000604047981 */ /* 0x000ea4000c1e1900 */
[----:B--2---:R-:W-:-:S05]  /*0130*/  FADD R11, R4, R11 ;  /* 0x0000000b040b7221 */ /* 0x004fca0000000000 */
[----:B------:R1:W-:Y:S02]  /*0140*/  STG.E desc[UR6][R2.64], R11 ;  /* 0x0000000b02007986 */ /* 0x0003e4000c101906 */
.L_x_2:
[----:B------:R-:W-:Y:S05]  /*0150*/  BSYNC.RECONVERGENT B0 ;  /* 0x0000000000007941 */ /* 0x000fea0003800200 */
.L_x_1:
[----:B------:R-:W-:Y:S01]  /*0160*/  BAR.SYNC.DEFER_BLOCKING 0x0 ;  /* 0x0000000000007b1d */ /* 0x000fe20000010000 */
[----:B------:R-:W-:-:S05]  /*0170*/  UISETP.GT.U32.AND UP0, UPT, UR4, 0x3, UPT ;  /* 0x000000030400788c */ /* 0x000fca000bf04070 */
[----:B------:R-:W-:-:S04]  /*0180*/  UMOV UR4, UR5 ;  /* 0x0000000500047c82 */ /* 0x000fc80008000000 */
[----:B------:R-:W-:Y:S05]  /*0190*/  BRA.U UP0, `(.L_x_3) ;  /* 0xfffffffd00c47547 */ /* 0x000fea000b83ffff */
.L_x_0:
[----:B------:R-:W-:-:S13]  /*01a0*/  ISETP.NE.AND P0, PT, R0, RZ, PT ;  /* 0x000000ff0000720c */ /* 0x000fda0003f05270 */
[----:B------:R-:W-:Y:S05]  /*01b0*/  @P0 EXIT ;  /* 0x000000000000094d */ /* 0x000fea0003800000 */
[----:B-1----:R-:W2:Y:S01]  /*01c0*/  LDG.E R3, desc[UR6][R2.64] ;  /* 0x0000000602037981 */ /* 0x002ea2000c1e1900 */
[----:B------:R-:W2:Y:S03]  /*01d0*/  LDC.64 R4, c[0x0][0x388] ;  /* 0x0000e200ff047b82 */ /* 0x000ea60000000a00 */
[----:B--2---:R-:W-:Y:S01]  /*01e0*/  REDG.E.ADD.F32.FTZ.RN.STRONG.GPU desc[UR6][R4.64], R3 ;  /* 0x00000003040079a6 */ /* 0x004fe2000c12f306 */
[----:B------:R-:W-:Y:S05]  /*01f0*/  EXIT ;  /* 0x000000000000794d */ /* 0x000fea0003800000 */
.L_x_4:
[----:B------:R-:W-:-:S00]  /*0200*/  BRA `(.L_x_4) ;  /* 0xfffffffc00fc7947 */ /* 0x000fc0000383ffff */
[----:B------:R-:W-:-:S00]  /*0210*/  NOP ;  /* 0x0000000000007918 */ /* 0x000fc00000000000 */
        /* <DEDUP_REMOVED lines=14> */
.L_x_5:


//--------------------- .nv.shared.reserved.0     --------------------------
	.section	.nv.shared.reserved.0,"aw",@nobits
	.weak		__nv_reservedSMEM_offset_0_alias
	.size		__nv_reservedSMEM_offset_0_alias, 0, 64
	.other		__nv_reservedSMEM_offset_0_alias,@"STO_CUDA_RESERVED_SHARED STV_DEFAULT"
__nv_reservedSMEM_offset_0_alias:
	.zero		0
	.zero		64


//--------------------- .nv.constant0._Z8AddArrayPfS_ --------------------------
	.section	.nv.constant0._Z8AddArrayPfS_,"a",@progbits
	.sectionflags	@""
	.align	4
.nv.constant0._Z8AddArrayPfS_:
	.zero		912


//--------------------- SYMBOLS --------------------------

	.type		.nv.reservedSmem.offset0,@object
	.size		.nv.reservedSmem.offset0,0x4
